//
// Generated by NVIDIA NVVM Compiler
//
// Compiler Build ID: CL-36424714
// Cuda compilation tools, release 13.0, V13.0.88
// Based on NVVM 20.0.0
//

.version 9.0
.target sm_100
.address_size 64

	// .globl	_Z8tcMatMulPKaS0_Pi

.visible .entry _Z8tcMatMulPKaS0_Pi(
	.param .u64 .ptr .align 1 _Z8tcMatMulPKaS0_Pi_param_0,
	.param .u64 .ptr .align 1 _Z8tcMatMulPKaS0_Pi_param_1,
	.param .u64 .ptr .align 1 _Z8tcMatMulPKaS0_Pi_param_2
)
{
	.reg .b32 	%r<15>;
	.reg .b64 	%rd<7>;

	ld.param.u64 	%rd1, [_Z8tcMatMulPKaS0_Pi_param_0];
	ld.param.u64 	%rd2, [_Z8tcMatMulPKaS0_Pi_param_1];
	ld.param.u64 	%rd3, [_Z8tcMatMulPKaS0_Pi_param_2];
	cvta.to.global.u64 	%rd4, %rd2;
	cvta.to.global.u64 	%rd5, %rd1;
	mov.b32 	%r1, 16;
	wmma.load.a.sync.aligned.col.m16n16k16.global.s8 	{%r2, %r3}, [%rd5], %r1;
	wmma.load.b.sync.aligned.col.m16n16k16.global.s8 	{%r4, %r5}, [%rd4], %r1;
	cvta.to.global.u64 	%rd6, %rd3;
	mov.b32 	%r6, 0;
	wmma.mma.sync.aligned.col.col.m16n16k16.s32.s8.s8.s32 {%r7, %r8, %r9, %r10, %r11, %r12, %r13, %r14}, {%r2, %r3}, {%r4, %r5}, {%r6, %r6, %r6, %r6, %r6, %r6, %r6, %r6};
	wmma.store.d.sync.aligned.col.m16n16k16.global.s32 	[%rd6], {%r7, %r8, %r9, %r10, %r11, %r12, %r13, %r14}, %r1;
	ret;

}
	// .globl	_Z8cuMatMulPKcS0_Pi
.visible .entry _Z8cuMatMulPKcS0_Pi(
	.param .u64 .ptr .align 1 _Z8cuMatMulPKcS0_Pi_param_0,
	.param .u64 .ptr .align 1 _Z8cuMatMulPKcS0_Pi_param_1,
	.param .u64 .ptr .align 1 _Z8cuMatMulPKcS0_Pi_param_2
)
{
	.reg .pred 	%p<18>;
	.reg .b16 	%rs<17>;
	.reg .b32 	%r<69>;
	.reg .b64 	%rd<20>;

	ld.param.u64 	%rd9, [_Z8cuMatMulPKcS0_Pi_param_0];
	ld.param.u64 	%rd10, [_Z8cuMatMulPKcS0_Pi_param_1];
	ld.param.u64 	%rd11, [_Z8cuMatMulPKcS0_Pi_param_2];
	cvta.to.global.u64 	%rd12, %rd10;
	cvta.to.global.u64 	%rd13, %rd9;
	cvta.to.global.u64 	%rd14, %rd11;
	mov.u32 	%r33, %ctaid.x;
	mov.u32 	%r34, %ntid.x;
	mov.u32 	%r35, %tid.x;
	mad.lo.s32 	%r36, %r33, %r34, %r35;
	cvt.s64.s32 	%rd15, %r36;
	add.s64 	%rd1, %rd12, %rd15;
	mul.wide.s32 	%rd16, %r36, 4;
	add.s64 	%rd2, %rd14, %rd16;
	add.s64 	%rd18, %rd13, 7;
	mov.b64 	%rd19, 0;
$L__BB1_1:
	ld.global.u8 	%rs1, [%rd18+-7];
	setp.ne.s16 	%p1, %rs1, 1;
	mov.b32 	%r54, 0;
	@%p1 bra 	$L__BB1_3;
	ld.global.s8 	%r54, [%rd1];
$L__BB1_3:
	ld.global.u8 	%rs2, [%rd18+-6];
	setp.ne.s16 	%p2, %rs2, 1;
	@%p2 bra 	$L__BB1_5;
	ld.global.s8 	%r38, [%rd1+16];
	add.s32 	%r54, %r54, %r38;
$L__BB1_5:
	ld.global.u8 	%rs3, [%rd18+-5];
	setp.ne.s16 	%p3, %rs3, 1;
	@%p3 bra 	$L__BB1_7;
	ld.global.s8 	%r39, [%rd1+32];
	add.s32 	%r54, %r54, %r39;
$L__BB1_7:
	ld.global.u8 	%rs4, [%rd18+-4];
	setp.ne.s16 	%p4, %rs4, 1;
	@%p4 bra 	$L__BB1_9;
	ld.global.s8 	%r40, [%rd1+48];
	add.s32 	%r54, %r54, %r40;
$L__BB1_9:
	ld.global.u8 	%rs5, [%rd18+-3];
	setp.ne.s16 	%p5, %rs5, 1;
	@%p5 bra 	$L__BB1_11;
	ld.global.s8 	%r41, [%rd1+64];
	add.s32 	%r54, %r54, %r41;
$L__BB1_11:
	ld.global.u8 	%rs6, [%rd18+-2];
	setp.ne.s16 	%p6, %rs6, 1;
	@%p6 bra 	$L__BB1_13;
	ld.global.s8 	%r42, [%rd1+80];
	add.s32 	%r54, %r54, %r42;
$L__BB1_13:
	ld.global.u8 	%rs7, [%rd18+-1];
	setp.ne.s16 	%p7, %rs7, 1;
	@%p7 bra 	$L__BB1_15;
	ld.global.s8 	%r43, [%rd1+96];
	add.s32 	%r54, %r54, %r43;
$L__BB1_15:
	ld.global.u8 	%rs8, [%rd18];
	setp.ne.s16 	%p8, %rs8, 1;
	@%p8 bra 	$L__BB1_17;
	ld.global.s8 	%r44, [%rd1+112];
	add.s32 	%r54, %r54, %r44;
$L__BB1_17:
	ld.global.u8 	%rs9, [%rd18+1];
	setp.ne.s16 	%p9, %rs9, 1;
	@%p9 bra 	$L__BB1_19;
	ld.global.s8 	%r45, [%rd1+128];
	add.s32 	%r54, %r54, %r45;
$L__BB1_19:
	ld.global.u8 	%rs10, [%rd18+2];
	setp.ne.s16 	%p10, %rs10, 1;
	@%p10 bra 	$L__BB1_21;
	ld.global.s8 	%r46, [%rd1+144];
	add.s32 	%r54, %r54, %r46;
$L__BB1_21:
	ld.global.u8 	%rs11, [%rd18+3];
	setp.ne.s16 	%p11, %rs11, 1;
	@%p11 bra 	$L__BB1_23;
	ld.global.s8 	%r47, [%rd1+160];
	add.s32 	%r54, %r54, %r47;
$L__BB1_23:
	ld.global.u8 	%rs12, [%rd18+4];
	setp.ne.s16 	%p12, %rs12, 1;
	@%p12 bra 	$L__BB1_25;
	ld.global.s8 	%r48, [%rd1+176];
	add.s32 	%r54, %r54, %r48;
$L__BB1_25:
	ld.global.u8 	%rs13, [%rd18+5];
	setp.ne.s16 	%p13, %rs13, 1;
	@%p13 bra 	$L__BB1_27;
	ld.global.s8 	%r49, [%rd1+192];
	add.s32 	%r54, %r54, %r49;
$L__BB1_27:
	ld.global.u8 	%rs14, [%rd18+6];
	setp.ne.s16 	%p14, %rs14, 1;
	@%p14 bra 	$L__BB1_29;
	ld.global.s8 	%r50, [%rd1+208];
	add.s32 	%r54, %r54, %r50;
$L__BB1_29:
	ld.global.u8 	%rs15, [%rd18+7];
	setp.ne.s16 	%p15, %rs15, 1;
	@%p15 bra 	$L__BB1_31;
	ld.global.s8 	%r51, [%rd1+224];
	add.s32 	%r54, %r54, %r51;
$L__BB1_31:
	ld.global.u8 	%rs16, [%rd18+8];
	setp.ne.s16 	%p16, %rs16, 1;
	@%p16 bra 	$L__BB1_33;
	ld.global.s8 	%r52, [%rd1+240];
	add.s32 	%r54, %r54, %r52;
$L__BB1_33:
	add.s64 	%rd17, %rd2, %rd19;
	st.global.u32 	[%rd17], %r54;
	add.s64 	%rd19, %rd19, 64;
	add.s64 	%rd18, %rd18, 16;
	setp.ne.s64 	%p17, %rd19, 1024;
	@%p17 bra 	$L__BB1_1;
	ret;

}


// ===== COMPILED SASS (sm_100) =====

	.target	sm_100

	.elftype	@"ET_EXEC"


//--------------------- .note.nv.tkinfo           --------------------------
	.section	.note.nv.tkinfo,"",@"SHT_NOTE"
	.sectionflags	@"SHF_NOTE_NV_TKINFO"
	.tkinfo
        /*0018*/ 	.word	0x00000002
        /*0030*/ 	.string	""
        /*0030*/ 	.string	"ptxas"
        /*0030*/ 	.string	"Cuda compilation tools, release 13.0, V13.0.88"
        /*0030*/ 	.string	"Build cuda_13.0.r13.0/compiler.36424714_0"
        /*0030*/ 	.string	"-arch sm_100 -m 64 "



//--------------------- .note.nv.cuinfo           --------------------------
	.section	.note.nv.cuinfo,"",@"SHT_NOTE"
	.sectionflags	@"SHF_NOTE_NV_CUINFO"
        /*0018*/ 	.short	0x0002
        /*001a*/ 	.short	0x0064
        /*001c*/ 	.short	0x0082
	.zero		2


//--------------------- .nv.info                  --------------------------
	.section	.nv.info,"",@"SHT_CUDA_INFO"
	.align	4


	//----- nvinfo : EIATTR_REGCOUNT
	.align		4
        /*0000*/ 	.byte	0x04, 0x2f
        /*0002*/ 	.short	(.L_1 - .L_0)
	.align		4
.L_0:
        /*0004*/ 	.word	index@(_Z8tcMatMulPKaS0_Pi)
        /*0008*/ 	.word	0x00000014


	//----- nvinfo : EIATTR_FRAME_SIZE
	.align		4
.L_1:
        /*000c*/ 	.byte	0x04, 0x11
        /*000e*/ 	.short	(.L_3 - .L_2)
	.align		4
.L_2:
        /*0010*/ 	.word	index@(_Z8tcMatMulPKaS0_Pi)
        /*0014*/ 	.word	0x00000000


	//----- nvinfo : EIATTR_REGCOUNT
	.align		4
.L_3:
        /*0018*/ 	.byte	0x04, 0x2f
        /*001a*/ 	.short	(.L_5 - .L_4)
	.align		4
.L_4:
        /*001c*/ 	.word	index@(_Z8cuMatMulPKcS0_Pi)
        /*0020*/ 	.word	0x00000018


	//----- nvinfo : EIATTR_FRAME_SIZE
	.align		4
.L_5:
        /*0024*/ 	.byte	0x04, 0x11
        /*0026*/ 	.short	(.L_7 - .L_6)
	.align		4
.L_6:
        /*0028*/ 	.word	index@(_Z8cuMatMulPKcS0_Pi)
        /*002c*/ 	.word	0x00000000


	//----- nvinfo : EIATTR_MIN_STACK_SIZE
	.align		4
.L_7:
        /*0030*/ 	.byte	0x04, 0x12
        /*0032*/ 	.short	(.L_9 - .L_8)
	.align		4
.L_8:
        /*0034*/ 	.word	index@(_Z8cuMatMulPKcS0_Pi)
        /*0038*/ 	.word	0x00000000


	//----- nvinfo : EIATTR_MIN_STACK_SIZE
	.align		4
.L_9:
        /*003c*/ 	.byte	0x04, 0x12
        /*003e*/ 	.short	(.L_11 - .L_10)
	.align		4
.L_10:
        /*0040*/ 	.word	index@(_Z8tcMatMulPKaS0_Pi)
        /*0044*/ 	.word	0x00000000
.L_11:


//--------------------- .nv.compat                --------------------------
	.section	.nv.compat,"",@"SHT_CUDA_COMPAT_INFO"
	.align	4
        /*0000*/ 	.byte	0x02, 0x09, 0x00, 0x00, 0x02, 0x02, 0x01, 0x00, 0x02, 0x05, 0x05, 0x00, 0x03, 0x07, 0x01, 0x01
        /*0010*/ 	.byte	0x02, 0x03, 0x00, 0x00, 0x02, 0x06, 0x01, 0x00, 0x04, 0x0b, 0x08, 0x00, 0x01, 0x00, 0x00, 0x00
        /*0020*/ 	.byte	0x00, 0x00, 0x00, 0x00


//--------------------- .nv.info._Z8cuMatMulPKcS0_Pi --------------------------
	.section	.nv.info._Z8cuMatMulPKcS0_Pi,"",@"SHT_CUDA_INFO"
	.sectionflags	@""
	.align	4


	//----- nvinfo : EIATTR_CUDA_API_VERSION
	.align		4
        /*0000*/ 	.byte	0x04, 0x37
        /*0002*/ 	.short	(.L_13 - .L_12)
.L_12:
        /*0004*/ 	.word	0x00000082


	//----- nvinfo : EIATTR_KPARAM_INFO
	.align		4
.L_13:
        /*0008*/ 	.byte	0x04, 0x17
        /*000a*/ 	.short	(.L_15 - .L_14)
.L_14:
        /*000c*/ 	.word	0x00000000
        /*0010*/ 	.short	0x0002
        /*0012*/ 	.short	0x0010
        /*0014*/ 	.byte	0x00, 0xf5, 0x21, 0x00


	//----- nvinfo : EIATTR_KPARAM_INFO
	.align		4
.L_15:
        /*0018*/ 	.byte	0x04, 0x17
        /*001a*/ 	.short	(.L_17 - .L_16)
.L_16:
        /*001c*/ 	.word	0x00000000
        /*0020*/ 	.short	0x0001
        /*0022*/ 	.short	0x0008
        /*0024*/ 	.byte	0x00, 0xf5, 0x21, 0x00


	//----- nvinfo : EIATTR_KPARAM_INFO
	.align		4
.L_17:
        /*0028*/ 	.byte	0x04, 0x17
        /*002a*/ 	.short	(.L_19 - .L_18)
.L_18:
        /*002c*/ 	.word	0x00000000
        /*0030*/ 	.short	0x0000
        /*0032*/ 	.short	0x0000
        /*0034*/ 	.byte	0x00, 0xf5, 0x21, 0x00


	//----- nvinfo : EIATTR_SPARSE_MMA_MASK
	.align		4
.L_19:
        /*0038*/ 	.byte	0x03, 0x50
        /*003a*/ 	.short	0x0000


	//----- nvinfo : EIATTR_MAXREG_COUNT
	.align		4
        /*003c*/ 	.byte	0x03, 0x1b
        /*003e*/ 	.short	0x00ff


	//----- nvinfo : EIATTR_MERCURY_ISA_VERSION
	.align		4
        /*0040*/ 	.byte	0x03, 0x5f
        /*0042*/ 	.short	0x0101


	//----- nvinfo : EIATTR_VRC_CTA_INIT_COUNT
	.align		4
        /*0044*/ 	.byte	0x02, 0x4a
	.zero		1
	.zero		1


	//----- nvinfo : EIATTR_EXIT_INSTR_OFFSETS
	.align		4
        /*0048*/ 	.byte	0x04, 0x1c
        /*004a*/ 	.short	(.L_21 - .L_20)


	//   ....[0]....
.L_20:
        /*004c*/ 	.word	0x000005b0


	//----- nvinfo : EIATTR_CBANK_PARAM_SIZE
	.align		4
.L_21:
        /*0050*/ 	.byte	0x03, 0x19
        /*0052*/ 	.short	0x0018


	//----- nvinfo : EIATTR_PARAM_CBANK
	.align		4
        /*0054*/ 	.byte	0x04, 0x0a
        /*0056*/ 	.short	(.L_23 - .L_22)
	.align		4
.L_22:
        /*0058*/ 	.word	index@(.nv.constant0._Z8cuMatMulPKcS0_Pi)
        /*005c*/ 	.short	0x0380
        /*005e*/ 	.short	0x0018


	//----- nvinfo : EIATTR_SW_WAR
	.align		4
.L_23:
        /*0060*/ 	.byte	0x04, 0x36
        /*0062*/ 	.short	(.L_25 - .L_24)
.L_24:
        /*0064*/ 	.word	0x00000008
.L_25:


//--------------------- .nv.info._Z8tcMatMulPKaS0_Pi --------------------------
	.section	.nv.info._Z8tcMatMulPKaS0_Pi,"",@"SHT_CUDA_INFO"
	.sectionflags	@""
	.align	4


	//----- nvinfo : EIATTR_CUDA_API_VERSION
	.align		4
        /*0000*/ 	.byte	0x04, 0x37
        /*0002*/ 	.short	(.L_27 - .L_26)
.L_26:
        /*0004*/ 	.word	0x00000082


	//----- nvinfo : EIATTR_KPARAM_INFO
	.align		4
.L_27:
        /*0008*/ 	.byte	0x04, 0x17
        /*000a*/ 	.short	(.L_29 - .L_28)
.L_28:
        /*000c*/ 	.word	0x00000000
        /*0010*/ 	.short	0x0002
        /*0012*/ 	.short	0x0010
        /*0014*/ 	.byte	0x00, 0xf5, 0x21, 0x00


	//----- nvinfo : EIATTR_KPARAM_INFO
	.align		4
.L_29:
        /*0018*/ 	.byte	0x04, 0x17
        /*001a*/ 	.short	(.L_31 - .L_30)
.L_30:
        /*001c*/ 	.word	0x00000000
        /*0020*/ 	.short	0x0001
        /*0022*/ 	.short	0x0008
        /*0024*/ 	.byte	0x00, 0xf5, 0x21, 0x00


	//----- nvinfo : EIATTR_KPARAM_INFO
	.align		4
.L_31:
        /*0028*/ 	.byte	0x04, 0x17
        /*002a*/ 	.short	(.L_33 - .L_32)
.L_32:
        /*002c*/ 	.word	0x00000000
        /*0030*/ 	.short	0x0000
        /*0032*/ 	.short	0x0000
        /*0034*/ 	.byte	0x00, 0xf5, 0x21, 0x00


	//----- nvinfo : EIATTR_SPARSE_MMA_MASK
	.align		4
.L_33:
        /*0038*/ 	.byte	0x03, 0x50
        /*003a*/ 	.short	0x0000


	//----- nvinfo : EIATTR_WMMA_USED
	.align		4
        /*003c*/ 	.byte	0x01, 0x2b
	.zero		2


	//----- nvinfo : EIATTR_MAXREG_COUNT
	.align		4
        /*0040*/ 	.byte	0x03, 0x1b
        /*0042*/ 	.short	0x00ff


	//----- nvinfo : EIATTR_MERCURY_ISA_VERSION
	.align		4
        /*0044*/ 	.byte	0x03, 0x5f
        /*0046*/ 	.short	0x0101


	//----- nvinfo : EIATTR_VRC_CTA_INIT_COUNT
	.align		4
        /*0048*/ 	.byte	0x02, 0x4a
	.zero		1
	.zero		1


	//----- nvinfo : EIATTR_EXIT_INSTR_OFFSETS
	.align		4
        /*004c*/ 	.byte	0x04, 0x1c
        /*004e*/ 	.short	(.L_35 - .L_34)


	//   ....[0]....
.L_34:
        /*0050*/ 	.word	0x000002f0


	//----- nvinfo : EIATTR_CBANK_PARAM_SIZE
	.align		4
.L_35:
        /*0054*/ 	.byte	0x03, 0x19
        /*0056*/ 	.short	0x0018


	//----- nvinfo : EIATTR_PARAM_CBANK
	.align		4
        /*0058*/ 	.byte	0x04, 0x0a
        /*005a*/ 	.short	(.L_37 - .L_36)
	.align		4
.L_36:
        /*005c*/ 	.word	index@(.nv.constant0._Z8tcMatMulPKaS0_Pi)
        /*0060*/ 	.short	0x0380
        /*0062*/ 	.short	0x0018


	//----- nvinfo : EIATTR_SW_WAR
	.align		4
.L_37:
        /*0064*/ 	.byte	0x04, 0x36
        /*0066*/ 	.short	(.L_39 - .L_38)
.L_38:
        /*0068*/ 	.word	0x00000008
.L_39:


//--------------------- .nv.callgraph             --------------------------
	.section	.nv.callgraph,"",@"SHT_CUDA_CALLGRAPH"
	.align	4
	.sectionentsize	8
	.align		4
        /*0000*/ 	.word	0x00000000
	.align		4
        /*0004*/ 	.word	0xffffffff
	.align		4
        /*0008*/ 	.word	0x00000000
	.align		4
        /*000c*/ 	.word	0xfffffffe
	.align		4
        /*0010*/ 	.word	0x00000000
	.align		4
        /*0014*/ 	.word	0xfffffffd
	.align		4
        /*0018*/ 	.word	0x00000000
	.align		4
        /*001c*/ 	.word	0xfffffffc


//--------------------- .text._Z8cuMatMulPKcS0_Pi --------------------------
	.section	.text._Z8cuMatMulPKcS0_Pi,"ax",@progbits
	.align	128
        .global         _Z8cuMatMulPKcS0_Pi
        .type           _Z8cuMatMulPKcS0_Pi,@function
        .size           _Z8cuMatMulPKcS0_Pi,(.L_x_3 - _Z8cuMatMulPKcS0_Pi)
        .other          _Z8cuMatMulPKcS0_Pi,@"STO_CUDA_ENTRY STV_DEFAULT"
_Z8cuMatMulPKcS0_Pi:
.text._Z8cuMatMulPKcS0_Pi:
[----:B------:R-:W-:Y:S01]  /*0000*/  LDC R1, c[0x0][0x37c] ;  /* 0x0000df00ff017b82 */ /* 0x000fe20000000800 */
[----:B------:R-:W0:Y:S07]  /*0010*/  S2R R0, SR_TID.X ;  /* 0x0000000000007919 */ /* 0x000e2e0000002100 */
[----:B------:R-:W0:Y:S01]  /*0020*/  S2UR UR8, SR_CTAID.X ;  /* 0x00000000000879c3 */ /* 0x000e220000002500 */
[----:B------:R-:W1:Y:S07]  /*0030*/  LDCU.128 UR4, c[0x0][0x380] ;  /* 0x00007000ff0477ac */ /* 0x000e6e0008000c00 */
[----:B------:R-:W0:Y:S08]  /*0040*/  LDC R7, c[0x0][0x360] ;  /* 0x0000d800ff077b82 */ /* 0x000e300000000800 */
[----:B------:R-:W2:Y:S01]  /*0050*/  LDC.64 R4, c[0x0][0x390] ;  /* 0x0000e400ff047b82 */ /* 0x000ea20000000a00 */
[----:B-1----:R-:W-:-:S04]  /*0060*/  UIADD3 UR4, UP0, UPT, UR4, 0x7, URZ ;  /* 0x0000000704047890 */ /* 0x002fc8000ff1e0ff */
[----:B------:R-:W-:Y:S02]  /*0070*/  UIADD3.X UR5, UPT, UPT, URZ, UR5, URZ, UP0, !UPT ;  /* 0x00000005ff057290 */ /* 0x000fe400087fe4ff */
[----:B------:R-:W-:Y:S01]  /*0080*/  IMAD.U32 R6, RZ, RZ, UR4 ;  /* 0x00000004ff067e24 */ /* 0x000fe2000f8e00ff */
[----:B------:R-:W-:Y:S01]  /*0090*/  UMOV UR4, URZ ;  /* 0x000000ff00047c82 */ /* 0x000fe20008000000 */
[----:B0-----:R-:W-:Y:S01]  /*00a0*/  IMAD R7, R7, UR8, R0 ;  /* 0x0000000807077c24 */ /* 0x001fe2000f8e0200 */
[----:B------:R-:W0:Y:S04]  /*00b0*/  LDCU.64 UR8, c[0x0][0x358] ;  /* 0x00006b00ff0877ac */ /* 0x000e280008000a00 */
[C---:B------:R-:W-:Y:S01]  /*00c0*/  IADD3 R2, P0, PT, R7.reuse, UR6, RZ ;  /* 0x0000000607027c10 */ /* 0x040fe2000ff1e0ff */
[----:B--2---:R-:W-:-:S03]  /*00d0*/  IMAD.WIDE R4, R7, 0x4, R4 ;  /* 0x0000000407047825 */ /* 0x004fc600078e0204 */
[----:B------:R-:W-:Y:S01]  /*00e0*/  LEA.HI.X.SX32 R3, R7, UR7, 0x1, P0 ;  /* 0x0000000707037c11 */ /* 0x000fe200080f0eff */
[----:B------:R-:W-:Y:S01]  /*00f0*/  IMAD.U32 R7, RZ, RZ, UR5 ;  /* 0x00000005ff077e24 */ /* 0x000fe2000f8e00ff */
[----:B------:R-:W-:-:S07]  /*0100*/  UMOV UR5, URZ ;  /* 0x000000ff00057c82 */ /* 0x000fce0008000000 */
.L_x_0:
[----:B0-----:R-:W2:Y:S04]  /*0110*/  LDG.E.U8 R9, desc[UR8][R6.64+-0x7] ;  /* 0xfffff90806097981 */ /* 0x001ea8000c1e1100 */
[----:B------:R-:W3:Y:S04]  /*0120*/  LDG.E.U8 R0, desc[UR8][R6.64+-0x6] ;  /* 0xfffffa0806007981 */ /* 0x000ee8000c1e1100 */
[----:B------:R-:W4:Y:S04]  /*0130*/  LDG.E.U8 R8, desc[UR8][R6.64+-0x5] ;  /* 0xfffffb0806087981 */ /* 0x000f28000c1e1100 */
[----:B------:R-:W5:Y:S04]  /*0140*/  LDG.E.U8 R10, desc[UR8][R6.64+-0x4] ;  /* 0xfffffc08060a7981 */ /* 0x000f68000c1e1100 */
[----:B------:R-:W5:Y:S04]  /*0150*/  LDG.E.U8 R11, desc[UR8][R6.64+-0x3] ;  /* 0xfffffd08060b7981 */ /* 0x000f68000c1e1100 */
[----:B------:R-:W5:Y:S04]  /*0160*/  LDG.E.U8 R12, desc[UR8][R6.64+-0x2] ;  /* 0xfffffe08060c7981 */ /* 0x000f68000c1e1100 */
[----:B------:R-:W5:Y:S04]  /*0170*/  LDG.E.U8 R13, desc[UR8][R6.64+-0x1] ;  /* 0xffffff08060d7981 */ /* 0x000f68000c1e1100 */
[----:B------:R-:W5:Y:S04]  /*0180*/  LDG.E.U8 R14, desc[UR8][R6.64] ;  /* 0x00000008060e7981 */ /* 0x000f68000c1e1100 */
[----:B------:R-:W5:Y:S04]  /*0190*/  LDG.E.U8 R16, desc[UR8][R6.64+0x1] ;  /* 0x0000010806107981 */ /* 0x000f68000c1e1100 */
[----:B------:R-:W5:Y:S04]  /*01a0*/  LDG.E.U8 R18, desc[UR8][R6.64+0x7] ;  /* 0x0000070806127981 */ /* 0x000f68000c1e1100 */
[----:B------:R-:W5:Y:S01]  /*01b0*/  LDG.E.U8 R20, desc[UR8][R6.64+0x8] ;  /* 0x0000080806147981 */ /* 0x000f62000c1e1100 */
[----:B--2---:R-:W-:-:S02]  /*01c0*/  ISETP.NE.AND P0, PT, R9, 0x1, PT ;  /* 0x000000010900780c */ /* 0x004fc40003f05270 */
[----:B---3--:R-:W-:Y:S01]  /*01d0*/  ISETP.NE.AND P3, PT, R0, 0x1, PT ;  /* 0x000000010000780c */ /* 0x008fe20003f65270 */
[----:B------:R-:W-:-:S10]  /*01e0*/  IMAD.MOV.U32 R0, RZ, RZ, RZ ;  /* 0x000000ffff007224 */ /* 0x000fd400078e00ff */
[----:B------:R-:W2:Y:S04]  /*01f0*/  @!P0 LDG.E.S8 R0, desc[UR8][R2.64] ;  /* 0x0000000802008981 */ /* 0x000ea8000c1e1300 */
[----:B------:R-:W2:Y:S01]  /*0200*/  @!P3 LDG.E.S8 R9, desc[UR8][R2.64+0x10] ;  /* 0x000010080209b981 */ /* 0x000ea2000c1e1300 */
[----:B----4-:R-:W-:Y:S02]  /*0210*/  ISETP.NE.AND P4, PT, R8, 0x1, PT ;  /* 0x000000010800780c */ /* 0x010fe40003f85270 */
[----:B-----5:R-:W-:Y:S01]  /*0220*/  ISETP.NE.AND P5, PT, R10, 0x1, PT ;  /* 0x000000010a00780c */ /* 0x020fe20003fa5270 */
[----:B------:R-:W3:Y:S01]  /*0230*/  LDG.E.U8 R8, desc[UR8][R6.64+0x2] ;  /* 0x0000020806087981 */ /* 0x000ee2000c1e1100 */
[----:B------:R-:W-:Y:S02]  /*0240*/  ISETP.NE.AND P6, PT, R11, 0x1, PT ;  /* 0x000000010b00780c */ /* 0x000fe40003fc5270 */
[----:B------:R-:W-:Y:S01]  /*0250*/  ISETP.NE.AND P0, PT, R12, 0x1, PT ;  /* 0x000000010c00780c */ /* 0x000fe20003f05270 */
[----:B------:R-:W4:Y:S01]  /*0260*/  LDG.E.U8 R10, desc[UR8][R6.64+0x3] ;  /* 0x00000308060a7981 */ /* 0x000f22000c1e1100 */
[----:B------:R-:W-:-:S02]  /*0270*/  ISETP.NE.AND P1, PT, R13, 0x1, PT ;  /* 0x000000010d00780c */ /* 0x000fc40003f25270 */
[----:B------:R-:W-:Y:S01]  /*0280*/  ISETP.NE.AND P2, PT, R14, 0x1, PT ;  /* 0x000000010e00780c */ /* 0x000fe20003f45270 */
[----:B------:R-:W5:Y:S04]  /*0290*/  LDG.E.U8 R12, desc[UR8][R6.64+0x4] ;  /* 0x00000408060c7981 */ /* 0x000f68000c1e1100 */
[----:B------:R-:W3:Y:S04]  /*02a0*/  @!P4 LDG.E.S8 R11, desc[UR8][R2.64+0x20] ;  /* 0x00002008020bc981 */ /* 0x000ee8000c1e1300 */
[----:B------:R-:W4:Y:S04]  /*02b0*/  @!P5 LDG.E.S8 R13, desc[UR8][R2.64+0x30] ;  /* 0x00003008020dd981 */ /* 0x000f28000c1e1300 */
[----:B------:R-:W5:Y:S04]  /*02c0*/  @!P6 LDG.E.S8 R15, desc[UR8][R2.64+0x40] ;  /* 0x00004008020fe981 */ /* 0x000f68000c1e1300 */
[----:B------:R-:W5:Y:S04]  /*02d0*/  LDG.E.U8 R14, desc[UR8][R6.64+0x5] ;  /* 0x00000508060e7981 */ /* 0x000f68000c1e1100 */
[----:B------:R-:W5:Y:S04]  /*02e0*/  @!P1 LDG.E.S8 R17, desc[UR8][R2.64+0x60] ;  /* 0x0000600802119981 */ /* 0x000f68000c1e1300 */
[----:B------:R-:W5:Y:S01]  /*02f0*/  @!P2 LDG.E.S8 R19, desc[UR8][R2.64+0x70] ;  /* 0x000070080213a981 */ /* 0x000f62000c1e1300 */
[----:B--2---:R-:W-:Y:S01]  /*0300*/  @!P3 IMAD.IADD R0, R0, 0x1, R9 ;  /* 0x000000010000b824 */ /* 0x004fe200078e0209 */
[----:B------:R-:W-:-:S02]  /*0310*/  ISETP.NE.AND P3, PT, R16, 0x1, PT ;  /* 0x000000011000780c */ /* 0x000fc40003f65270 */
[----:B------:R-:W2:Y:S04]  /*0320*/  @!P0 LDG.E.S8 R9, desc[UR8][R2.64+0x50] ;  /* 0x0000500802098981 */ /* 0x000ea8000c1e1300 */
[----:B------:R-:W2:Y:S07]  /*0330*/  LDG.E.U8 R16, desc[UR8][R6.64+0x6] ;  /* 0x0000060806107981 */ /* 0x000eae000c1e1100 */
[----:B------:R-:W2:Y:S01]  /*0340*/  @!P3 LDG.E.S8 R21, desc[UR8][R2.64+0x80] ;  /* 0x000080080215b981 */ /* 0x000ea2000c1e1300 */
[----:B---3--:R-:W-:Y:S01]  /*0350*/  @!P4 IMAD.IADD R0, R0, 0x1, R11 ;  /* 0x000000010000c824 */ /* 0x008fe200078e020b */
[----:B------:R-:W-:-:S03]  /*0360*/  ISETP.NE.AND P4, PT, R8, 0x1, PT ;  /* 0x000000010800780c */ /* 0x000fc60003f85270 */
[----:B----4-:R-:W-:Y:S01]  /*0370*/  @!P5 IMAD.IADD R0, R0, 0x1, R13 ;  /* 0x000000010000d824 */ /* 0x010fe200078e020d */
[----:B------:R-:W-:-:S03]  /*0380*/  ISETP.NE.AND P5, PT, R10, 0x1, PT ;  /* 0x000000010a00780c */ /* 0x000fc60003fa5270 */
[----:B-----5:R-:W-:Y:S01]  /*0390*/  @!P6 IMAD.IADD R0, R0, 0x1, R15 ;  /* 0x000000010000e824 */ /* 0x020fe200078e020f */
[----:B------:R-:W-:-:S09]  /*03a0*/  ISETP.NE.AND P6, PT, R12, 0x1, PT ;  /* 0x000000010c00780c */ /* 0x000fd20003fc5270 */
[----:B------:R-:W3:Y:S04]  /*03b0*/  @!P5 LDG.E.S8 R11, desc[UR8][R2.64+0xa0] ;  /* 0x0000a008020bd981 */ /* 0x000ee8000c1e1300 */
[----:B------:R-:W4:Y:S01]  /*03c0*/  @!P6 LDG.E.S8 R13, desc[UR8][R2.64+0xb0] ;  /* 0x0000b008020de981 */ /* 0x000f22000c1e1300 */
[----:B--2---:R-:W-:Y:S01]  /*03d0*/  @!P0 IMAD.IADD R0, R0, 0x1, R9 ;  /* 0x0000000100008824 */ /* 0x004fe200078e0209 */
[----:B------:R-:W-:Y:S02]  /*03e0*/  ISETP.NE.AND P0, PT, R14, 0x1, PT ;  /* 0x000000010e00780c */ /* 0x000fe40003f05270 */
[----:B------:R-:W2:Y:S01]  /*03f0*/  @!P4 LDG.E.S8 R9, desc[UR8][R2.64+0x90] ;  /* 0x000090080209c981 */ /* 0x000ea2000c1e1300 */
[----:B------:R-:W-:Y:S01]  /*0400*/  @!P1 IMAD.IADD R0, R0, 0x1, R17 ;  /* 0x0000000100009824 */ /* 0x000fe200078e0211 */
[----:B------:R-:W-:-:S03]  /*0410*/  ISETP.NE.AND P1, PT, R16, 0x1, PT ;  /* 0x000000011000780c */ /* 0x000fc60003f25270 */
[----:B------:R-:W-:Y:S01]  /*0420*/  @!P2 IMAD.IADD R0, R0, 0x1, R19 ;  /* 0x000000010000a824 */ /* 0x000fe200078e0213 */
[----:B------:R-:W-:-:S03]  /*0430*/  ISETP.NE.AND P2, PT, R18, 0x1, PT ;  /* 0x000000011200780c */ /* 0x000fc60003f45270 */
[----:B------:R-:W-:Y:S01]  /*0440*/  @!P3 IMAD.IADD R0, R0, 0x1, R21 ;  /* 0x000000010000b824 */ /* 0x000fe200078e0215 */
[----:B------:R-:W-:Y:S01]  /*0450*/  ISETP.NE.AND P3, PT, R20, 0x1, PT ;  /* 0x000000011400780c */ /* 0x000fe20003f65270 */
[----:B------:R-:W5:Y:S04]  /*0460*/  @!P0 LDG.E.S8 R15, desc[UR8][R2.64+0xc0] ;  /* 0x0000c008020f8981 */ /* 0x000f68000c1e1300 */
[----:B------:R-:W5:Y:S04]  /*0470*/  @!P1 LDG.E.S8 R17, desc[UR8][R2.64+0xd0] ;  /* 0x0000d00802119981 */ /* 0x000f68000c1e1300 */
[----:B------:R-:W5:Y:S04]  /*0480*/  @!P2 LDG.E.S8 R19, desc[UR8][R2.64+0xe0] ;  /* 0x0000e0080213a981 */ /* 0x000f68000c1e1300 */
[----:B------:R-:W5:Y:S01]  /*0490*/  @!P3 LDG.E.S8 R21, desc[UR8][R2.64+0xf0] ;  /* 0x0000f0080215b981 */ /* 0x000f62000c1e1300 */
[----:B--2---:R-:W-:-:S04]  /*04a0*/  @!P4 IMAD.IADD R0, R0, 0x1, R9 ;  /* 0x000000010000c824 */ /* 0x004fc800078e0209 */
[----:B---3--:R-:W-:-:S04]  /*04b0*/  @!P5 IMAD.IADD R0, R0, 0x1, R11 ;  /* 0x000000010000d824 */ /* 0x008fc800078e020b */
[----:B----4-:R-:W-:-:S04]  /*04c0*/  @!P6 IMAD.IADD R0, R0, 0x1, R13 ;  /* 0x000000010000e824 */ /* 0x010fc800078e020d */
[----:B-----5:R-:W-:-:S04]  /*04d0*/  @!P0 IMAD.IADD R0, R0, 0x1, R15 ;  /* 0x0000000100008824 */ /* 0x020fc800078e020f */
[----:B------:R-:W-:Y:S01]  /*04e0*/  @!P1 IMAD.IADD R0, R0, 0x1, R17 ;  /* 0x0000000100009824 */ /* 0x000fe200078e0211 */
[----:B------:R-:W-:-:S03]  /*04f0*/  IADD3 R8, P0, PT, R4, UR4, RZ ;  /* 0x0000000404087c10 */ /* 0x000fc6000ff1e0ff */
[----:B------:R-:W-:Y:S01]  /*0500*/  @!P2 IMAD.IADD R0, R0, 0x1, R19 ;  /* 0x000000010000a824 */ /* 0x000fe200078e0213 */
[----:B------:R-:W-:-:S03]  /*0510*/  IADD3.X R9, PT, PT, R5, UR5, RZ, P0, !PT ;  /* 0x0000000505097c10 */ /* 0x000fc600087fe4ff */
[----:B------:R-:W-:Y:S01]  /*0520*/  @!P3 IMAD.IADD R0, R0, 0x1, R21 ;  /* 0x000000010000b824 */ /* 0x000fe200078e0215 */
[----:B------:R-:W-:-:S04]  /*0530*/  UIADD3 UR4, UP0, UPT, UR4, 0x40, URZ ;  /* 0x0000004004047890 */ /* 0x000fc8000ff1e0ff */
[----:B------:R1:W-:Y:S01]  /*0540*/  STG.E desc[UR8][R8.64], R0 ;  /* 0x0000000008007986 */ /* 0x0003e2000c101908 */
[----:B------:R-:W-:Y:S02]  /*0550*/  UIADD3.X UR5, UPT, UPT, URZ, UR5, URZ, UP0, !UPT ;  /* 0x00000005ff057290 */ /* 0x000fe400087fe4ff */
[----:B------:R-:W-:-:S04]  /*0560*/  UISETP.NE.U32.AND UP0, UPT, UR4, 0x400, UPT ;  /* 0x000004000400788c */ /* 0x000fc8000bf05070 */
[----:B------:R-:W-:Y:S01]  /*0570*/  UISETP.NE.AND.EX UP0, UPT, UR5, URZ, UPT, UP0 ;  /* 0x000000ff0500728c */ /* 0x000fe2000bf05300 */
[----:B------:R-:W-:-:S05]  /*0580*/  IADD3 R6, P0, PT, R6, 0x10, RZ ;  /* 0x0000001006067810 */ /* 0x000fca0007f1e0ff */
[----:B------:R-:W-:-:S03]  /*0590*/  IMAD.X R7, RZ, RZ, R7, P0 ;  /* 0x000000ffff077224 */ /* 0x000fc600000e0607 */
[----:B-1----:R-:W-:Y:S05]  /*05a0*/  BRA.U UP0, `(.L_x_0) ;  /* 0xfffffff900d87547 */ /* 0x002fea000b83ffff */
[----:B------:R-:W-:Y:S05]  /*05b0*/  EXIT ;  /* 0x000000000000794d */ /* 0x000fea0003800000 */
.L_x_1:
[----:B------:R-:W-:-:S00]  /*05c0*/  BRA `(.L_x_1) ;  /* 0xfffffffc00fc7947 */ /* 0x000fc0000383ffff */
[----:B------:R-:W-:-:S00]  /*05d0*/  NOP ;  /* 0x0000000000007918 */ /* 0x000fc00000000000 */
        /* <DEDUP_REMOVED lines=10> */
.L_x_3:


//--------------------- .text._Z8tcMatMulPKaS0_Pi --------------------------
	.section	.text._Z8tcMatMulPKaS0_Pi,"ax",@progbits
	.align	128
        .global         _Z8tcMatMulPKaS0_Pi
        .type           _Z8tcMatMulPKaS0_Pi,@function
        .size           _Z8tcMatMulPKaS0_Pi,(.L_x_4 - _Z8tcMatMulPKaS0_Pi)
        .other          _Z8tcMatMulPKaS0_Pi,@"STO_CUDA_ENTRY STV_DEFAULT"
_Z8tcMatMulPKaS0_Pi:
.text._Z8tcMatMulPKaS0_Pi:
[----:B------:R-:W-:Y:S01]  /*0000*/  LDC R1, c[0x0][0x37c] ;  /* 0x0000df00ff017b82 */ /* 0x000fe20000000800 */
[----:B------:R-:W0:Y:S01]  /*0010*/  S2R R16, SR_LANEID ;  /* 0x0000000000107919 */ /* 0x000e220000000000 */
[----:B------:R-:W1:Y:S01]  /*0020*/  LDCU.128 UR8, c[0x0][0x380] ;  /* 0x00007000ff0877ac */ /* 0x000e620008000c00 */
[----:B------:R-:W-:Y:S02]  /*0030*/  IMAD.MOV.U32 R3, RZ, RZ, RZ ;  /* 0x000000ffff037224 */ /* 0x000fe400078e00ff */
[----:B------:R-:W-:Y:S01]  /*0040*/  IMAD.MOV.U32 R7, RZ, RZ, RZ ;  /* 0x000000ffff077224 */ /* 0x000fe200078e00ff */
[----:B------:R-:W2:Y:S01]  /*0050*/  LDCU.64 UR4, c[0x0][0x358] ;  /* 0x00006b00ff0477ac */ /* 0x000ea20008000a00 */
[----:B------:R-:W3:Y:S01]  /*0060*/  LDCU.64 UR6, c[0x0][0x390] ;  /* 0x00007200ff0677ac */ /* 0x000ee20008000a00 */
[----:B0-----:R-:W-:Y:S01]  /*0070*/  IMAD.SHL.U32 R6, R16, 0x4, RZ ;  /* 0x0000000410067824 */ /* 0x001fe200078e00ff */
[----:B------:R-:W-:-:S04]  /*0080*/  SHF.R.U32.HI R2, RZ, 0x2, R16 ;  /* 0x00000002ff027819 */ /* 0x000fc80000011610 */
[----:B------:R-:W-:-:S05]  /*0090*/  LOP3.LUT R6, R6, 0xc, RZ, 0xe2, !PT ;  /* 0x0000000c06067812 */ /* 0x000fca00078ee2ff */
[----:B------:R-:W-:-:S04]  /*00a0*/  IMAD.WIDE.U32 R4, R6, 0x10, R2 ;  /* 0x0000001006047825 */ /* 0x000fc800078e0002 */
[----:B------:R-:W-:Y:S01]  /*00b0*/  IMAD.WIDE.U32 R6, R2, 0x10, R6 ;  /* 0x0000001002067825 */ /* 0x000fe200078e0006 */
[----:B-1----:R-:W-:-:S04]  /*00c0*/  IADD3 R4, P0, PT, R4, UR8, RZ ;  /* 0x0000000804047c10 */ /* 0x002fc8000ff1e0ff */
[----:B------:R-:W-:Y:S02]  /*00d0*/  IADD3.X R5, PT, PT, R5, UR9, RZ, P0, !PT ;  /* 0x0000000905057c10 */ /* 0x000fe400087fe4ff */
[----:B------:R-:W-:-:S03]  /*00e0*/  IADD3 R8, P0, PT, R6, UR10, RZ ;  /* 0x0000000a06087c10 */ /* 0x000fc6000ff1e0ff */
[----:B--2---:R-:W2:Y:S04]  /*00f0*/  LDG.E.U8 R0, desc[UR4][R4.64] ;  /* 0x0000000404007981 */ /* 0x004ea8000c1e1100 */
[----:B------:R-:W2:Y:S04]  /*0100*/  LDG.E.U8 R11, desc[UR4][R4.64+0x10] ;  /* 0x00001004040b7981 */ /* 0x000ea8000c1e1100 */
[----:B------:R-:W4:Y:S04]  /*0110*/  LDG.E.U8 R6, desc[UR4][R4.64+0x20] ;  /* 0x0000200404067981 */ /* 0x000f28000c1e1100 */
[----:B------:R-:W4:Y:S04]  /*0120*/  LDG.E.U8 R13, desc[UR4][R4.64+0x30] ;  /* 0x00003004040d7981 */ /* 0x000f28000c1e1100 */
[----:B------:R-:W5:Y:S04]  /*0130*/  LDG.E.U8 R10, desc[UR4][R4.64+0x8] ;  /* 0x00000804040a7981 */ /* 0x000f68000c1e1100 */
[----:B------:R-:W5:Y:S04]  /*0140*/  LDG.E.U8 R15, desc[UR4][R4.64+0x18] ;  /* 0x00001804040f7981 */ /* 0x000f68000c1e1100 */
[----:B------:R-:W3:Y:S04]  /*0150*/  LDG.E.U8 R12, desc[UR4][R4.64+0x28] ;  /* 0x00002804040c7981 */ /* 0x000ee8000c1e1100 */
[----:B------:R-:W3:Y:S01]  /*0160*/  LDG.E.U8 R17, desc[UR4][R4.64+0x38] ;  /* 0x0000380404117981 */ /* 0x000ee2000c1e1100 */
[----:B------:R-:W-:-:S05]  /*0170*/  IADD3.X R9, PT, PT, R7, UR11, RZ, P0, !PT ;  /* 0x0000000b07097c10 */ /* 0x000fca00087fe4ff */
[----:B------:R-:W3:Y:S04]  /*0180*/  LDG.E R7, desc[UR4][R8.64] ;  /* 0x0000000408077981 */ /* 0x000ee8000c1e1900 */
[----:B------:R0:W3:Y:S01]  /*0190*/  LDG.E R14, desc[UR4][R8.64+0x80] ;  /* 0x00008004080e7981 */ /* 0x0000e2000c1e1900 */
[----:B--2---:R-:W-:Y:S02]  /*01a0*/  IMAD R0, R11, 0x100, R0 ;  /* 0x000001000b007824 */ /* 0x004fe400078e0200 */
[----:B------:R-:W-:-:S05]  /*01b0*/  IMAD.SHL.U32 R11, R16, 0x2, RZ ;  /* 0x00000002100b7824 */ /* 0x000fca00078e00ff */
[----:B------:R-:W-:Y:S01]  /*01c0*/  LOP3.LUT R11, R11, 0x6, RZ, 0xe2, !PT ;  /* 0x000000060b0b7812 */ /* 0x000fe200078ee2ff */
[----:B----4-:R-:W-:-:S04]  /*01d0*/  IMAD R13, R13, 0x100, R6 ;  /* 0x000001000d0d7824 */ /* 0x010fc800078e0206 */
[----:B------:R-:W-:Y:S01]  /*01e0*/  IMAD.WIDE.U32 R2, R11, 0x10, R2 ;  /* 0x000000100b027825 */ /* 0x000fe200078e0002 */
[----:B0-----:R-:W-:-:S03]  /*01f0*/  PRMT R8, R0, 0x5410, R13 ;  /* 0x0000541000087816 */ /* 0x001fc6000000000d */
[----:B-----5:R-:W-:Y:S02]  /*0200*/  IMAD R10, R15, 0x100, R10 ;  /* 0x000001000f0a7824 */ /* 0x020fe400078e020a */
[----:B---3--:R-:W-:-:S05]  /*0210*/  IMAD R17, R17, 0x100, R12 ;  /* 0x0000010011117824 */ /* 0x008fca00078e020c */
[----:B------:R-:W-:-:S07]  /*0220*/  PRMT R9, R10, 0x5410, R17 ;  /* 0x000054100a097816 */ /* 0x000fce0000000011 */
[C---:B------:R-:W-:Y:S08]  /*0230*/  IMMA.16816.S8.S8 R4, R8.reuse.ROW, R7.COL, RZ ;  /* 0x0000000708047237 */ /* 0x040ff000004054ff */
[----:B------:R-:W-:Y:S01]  /*0240*/  IMMA.16816.S8.S8 R12, R8.ROW, R14.COL, RZ ;  /* 0x0000000e080c7237 */ /* 0x000fe200004054ff */
[----:B------:R-:W-:-:S04]  /*0250*/  LEA R8, P0, R2, UR6, 0x2 ;  /* 0x0000000602087c11 */ /* 0x000fc8000f8010ff */
[----:B------:R-:W-:-:S06]  /*0260*/  LEA.HI.X R9, R2, UR7, R3, 0x2, P0 ;  /* 0x0000000702097c11 */ /* 0x000fcc00080f1403 */
[----:B------:R-:W-:Y:S04]  /*0270*/  STG.E desc[UR4][R8.64], R4 ;  /* 0x0000000408007986 */ /* 0x000fe8000c101904 */
[----:B------:R-:W-:Y:S04]  /*0280*/  STG.E desc[UR4][R8.64+0x40], R5 ;  /* 0x0000400508007986 */ /* 0x000fe8000c101904 */
[----:B------:R-:W-:Y:S04]  /*0290*/  STG.E desc[UR4][R8.64+0x20], R6 ;  /* 0x0000200608007986 */ /* 0x000fe8000c101904 */
[----:B------:R-:W-:Y:S04]  /*02a0*/  STG.E desc[UR4][R8.64+0x60], R7 ;  /* 0x0000600708007986 */ /* 0x000fe8000c101904 */
[----:B------:R-:W-:Y:S04]  /*02b0*/  STG.E desc[UR4][R8.64+0x200], R12 ;  /* 0x0002000c08007986 */ /* 0x000fe8000c101904 */
[----:B------:R-:W-:Y:S04]  /*02c0*/  STG.E desc[UR4][R8.64+0x240], R13 ;  /* 0x0002400d08007986 */ /* 0x000fe8000c101904 */
[----:B------:R-:W-:Y:S04]  /*02d0*/  STG.E desc[UR4][R8.64+0x220], R14 ;  /* 0x0002200e08007986 */ /* 0x000fe8000c101904 */
[----:B------:R-:W-:Y:S01]  /*02e0*/  STG.E desc[UR4][R8.64+0x260], R15 ;  /* 0x0002600f08007986 */ /* 0x000fe2000c101904 */
[----:B------:R-:W-:Y:S05]  /*02f0*/  EXIT ;  /* 0x000000000000794d */ /* 0x000fea0003800000 */
.L_x_2:
        /* <DEDUP_REMOVED lines=16> */
.L_x_4:


//--------------------- .nv.shared.reserved.0     --------------------------
	.section	.nv.shared.reserved.0,"aw",@nobits
	.weak		__nv_reservedSMEM_offset_0_alias
	.size		__nv_reservedSMEM_offset_0_alias, 0, 64
	.other		__nv_reservedSMEM_offset_0_alias,@"STO_CUDA_RESERVED_SHARED STV_DEFAULT"
__nv_reservedSMEM_offset_0_alias:
	.zero		0
	.zero		64


//--------------------- .nv.constant0._Z8cuMatMulPKcS0_Pi --------------------------
	.section	.nv.constant0._Z8cuMatMulPKcS0_Pi,"a",@progbits
	.sectionflags	@""
	.align	4
.nv.constant0._Z8cuMatMulPKcS0_Pi:
	.zero		920


//--------------------- .nv.constant0._Z8tcMatMulPKaS0_Pi --------------------------
	.section	.nv.constant0._Z8tcMatMulPKaS0_Pi,"a",@progbits
	.sectionflags	@""
	.align	4
.nv.constant0._Z8tcMatMulPKaS0_Pi:
	.zero		920


//--------------------- SYMBOLS --------------------------

	.type		.nv.reservedSmem.offset0,@object
	.size		.nv.reservedSmem.offset0,0x4
